	.headerflags	@"EF_CUDA_TEXMODE_UNIFIED EF_CUDA_64BIT_ADDRESS EF_CUDA_ACCELERATORS EF_CUDA_SM90 EF_CUDA_VIRTUAL_SM(EF_CUDA_SM90)"
	.elftype	@"ET_EXEC"


//--------------------- .nv.info                  --------------------------
	.section	.nv.info,"",@"SHT_CUDA_INFO"
	.align	4


	//----- nvinfo : EIATTR_REGCOUNT
	.align		4
        /*0000*/ 	.byte	0x04, 0x2f
        /*0002*/ 	.short	(.L_3 - .L_2)
	.align		4
.L_2:
        /*0004*/ 	.word	index@(triton_poi_fused__native_batch_norm_legit_no_training_convolution_relu_1)
        /*0008*/ 	.word	0x00000016


	//----- nvinfo : EIATTR_MIN_STACK_SIZE
	.align		4
.L_3:
        /*000c*/ 	.byte	0x04, 0x12
        /*000e*/ 	.short	(.L_5 - .L_4)
	.align		4
.L_4:
        /*0010*/ 	.word	index@(triton_poi_fused__native_batch_norm_legit_no_training_convolution_relu_1)
        /*0014*/ 	.word	0x00000000


	//----- nvinfo : EIATTR_FRAME_SIZE
	.align		4
.L_5:
        /*0018*/ 	.byte	0x04, 0x11
        /*001a*/ 	.short	(.L_7 - .L_6)
	.align		4
.L_6:
        /*001c*/ 	.word	index@(triton_poi_fused__native_batch_norm_legit_no_training_convolution_relu_1)
        /*0020*/ 	.word	0x00000000


	//----- nvinfo : EIATTR_MIN_STACK_SIZE
	.align		4
.L_7:
        /*0024*/ 	.byte	0x04, 0x12
        /*0026*/ 	.short	(.L_9 - .L_8)
	.align		4
.L_8:
        /*0028*/ 	.word	index@(triton_poi_fused__native_batch_norm_legit_no_training_convolution_relu_1)
        /*002c*/ 	.word	0x00000000
.L_9:


//--------------------- .nv.info.triton_poi_fused__native_batch_norm_legit_no_training_convolution_relu_1 --------------------------
	.section	.nv.info.triton_poi_fused__native_batch_norm_legit_no_training_convolution_relu_1,"",@"SHT_CUDA_INFO"
	.sectionflags	@""
	.align	4


	//----- nvinfo : EIATTR_CUDA_API_VERSION
	.align		4
        /*0000*/ 	.byte	0x04, 0x37
        /*0002*/ 	.short	(.L_11 - .L_10)
.L_10:
        /*0004*/ 	.word	0x0000007c


	//----- nvinfo : EIATTR_KPARAM_INFO
	.align		4
.L_11:
        /*0008*/ 	.byte	0x04, 0x17
        /*000a*/ 	.short	(.L_13 - .L_12)
.L_12:
        /*000c*/ 	.word	0x00000000
        /*0010*/ 	.short	0x0007
        /*0012*/ 	.short	0x0038
        /*0014*/ 	.byte	0x00, 0xf0, 0x11, 0x00


	//----- nvinfo : EIATTR_KPARAM_INFO
	.align		4
.L_13:
        /*0018*/ 	.byte	0x04, 0x17
        /*001a*/ 	.short	(.L_15 - .L_14)
.L_14:
        /*001c*/ 	.word	0x00000000
        /*0020*/ 	.short	0x0006
        /*0022*/ 	.short	0x0030
        /*0024*/ 	.byte	0x00, 0xf4, 0x21, 0x00


	//----- nvinfo : EIATTR_KPARAM_INFO
	.align		4
.L_15:
        /*0028*/ 	.byte	0x04, 0x17
        /*002a*/ 	.short	(.L_17 - .L_16)
.L_16:
        /*002c*/ 	.word	0x00000000
        /*0030*/ 	.short	0x0005
        /*0032*/ 	.short	0x0028
        /*0034*/ 	.byte	0x00, 0xf4, 0x21, 0x00


	//----- nvinfo : EIATTR_KPARAM_INFO
	.align		4
.L_17:
        /*0038*/ 	.byte	0x04, 0x17
        /*003a*/ 	.short	(.L_19 - .L_18)
.L_18:
        /*003c*/ 	.word	0x00000000
        /*0040*/ 	.short	0x0004
        /*0042*/ 	.short	0x0020
        /*0044*/ 	.byte	0x00, 0xf4, 0x21, 0x00


	//----- nvinfo : EIATTR_KPARAM_INFO
	.align		4
.L_19:
        /*0048*/ 	.byte	0x04, 0x17
        /*004a*/ 	.short	(.L_21 - .L_20)
.L_20:
        /*004c*/ 	.word	0x00000000
        /*0050*/ 	.short	0x0003
        /*0052*/ 	.short	0x0018
        /*0054*/ 	.byte	0x00, 0xf4, 0x21, 0x00


	//----- nvinfo : EIATTR_KPARAM_INFO
	.align		4
.L_21:
        /*0058*/ 	.byte	0x04, 0x17
        /*005a*/ 	.short	(.L_23 - .L_22)
.L_22:
        /*005c*/ 	.word	0x00000000
        /*0060*/ 	.short	0x0002
        /*0062*/ 	.short	0x0010
        /*0064*/ 	.byte	0x00, 0xf4, 0x21, 0x00


	//----- nvinfo : EIATTR_KPARAM_INFO
	.align		4
.L_23:
        /*0068*/ 	.byte	0x04, 0x17
        /*006a*/ 	.short	(.L_25 - .L_24)
.L_24:
        /*006c*/ 	.word	0x00000000
        /*0070*/ 	.short	0x0001
        /*0072*/ 	.short	0x0008
        /*0074*/ 	.byte	0x00, 0xf4, 0x21, 0x00


	//----- nvinfo : EIATTR_KPARAM_INFO
	.align		4
.L_25:
        /*0078*/ 	.byte	0x04, 0x17
        /*007a*/ 	.short	(.L_27 - .L_26)
.L_26:
        /*007c*/ 	.word	0x00000000
        /*0080*/ 	.short	0x0000
        /*0082*/ 	.short	0x0000
        /*0084*/ 	.byte	0x00, 0xf4, 0x21, 0x00


	//----- nvinfo : EIATTR_SPARSE_MMA_MASK
	.align		4
.L_27:
        /*0088*/ 	.byte	0x03, 0x50
        /*008a*/ 	.short	0x0000


	//----- nvinfo : EIATTR_MAXREG_COUNT
	.align		4
        /*008c*/ 	.byte	0x03, 0x1b
        /*008e*/ 	.short	0x00ff


	//----- nvinfo : EIATTR_EXIT_INSTR_OFFSETS
	.align		4
        /*0090*/ 	.byte	0x04, 0x1c
        /*0092*/ 	.short	(.L_29 - .L_28)


	//   ....[0]....
.L_28:
        /*0094*/ 	.word	0x000003b0


	//----- nvinfo : EIATTR_REQNTID
	.align		4
.L_29:
        /*0098*/ 	.byte	0x04, 0x10
        /*009a*/ 	.short	(.L_31 - .L_30)
.L_30:
        /*009c*/ 	.word	0x00000100
        /*00a0*/ 	.word	0x00000001
        /*00a4*/ 	.word	0x00000001


	//----- nvinfo : EIATTR_CBANK_PARAM_SIZE
	.align		4
.L_31:
        /*00a8*/ 	.byte	0x03, 0x19
        /*00aa*/ 	.short	0x003c


	//----- nvinfo : EIATTR_PARAM_CBANK
	.align		4
        /*00ac*/ 	.byte	0x04, 0x0a
        /*00ae*/ 	.short	(.L_33 - .L_32)
	.align		4
.L_32:
        /*00b0*/ 	.word	index@(.nv.constant0.triton_poi_fused__native_batch_norm_legit_no_training_convolution_relu_1)
        /*00b4*/ 	.short	0x0210
        /*00b6*/ 	.short	0x003c


	//----- nvinfo : EIATTR_SW_WAR
	.align		4
.L_33:
        /*00b8*/ 	.byte	0x04, 0x36
        /*00ba*/ 	.short	(.L_35 - .L_34)
.L_34:
        /*00bc*/ 	.word	0x00000008
.L_35:


//--------------------- .nv.callgraph             --------------------------
	.section	.nv.callgraph,"",@"SHT_CUDA_CALLGRAPH"
	.align	4
	.sectionentsize	8
	.align		4
        /*0000*/ 	.word	0x00000000
	.align		4
        /*0004*/ 	.word	0xffffffff
	.align		4
        /*0008*/ 	.word	0x00000000
	.align		4
        /*000c*/ 	.word	0xfffffffe
	.align		4
        /*0010*/ 	.word	0x00000000
	.align		4
        /*0014*/ 	.word	0xfffffffd
	.align		4
        /*0018*/ 	.word	0x00000000
	.align		4
        /*001c*/ 	.word	0xfffffffc


//--------------------- .nv.constant4             --------------------------
	.section	.nv.constant4,"a",@progbits
	.align	8
	.align		8
.nv.constant4:
        /*0000*/ 	.dword	_$_str
	.align		8
        /*0008*/ 	.dword	_$_str_$_2


//--------------------- .text.triton_poi_fused__native_batch_norm_legit_no_training_convolution_relu_1 --------------------------
	.section	.text.triton_poi_fused__native_batch_norm_legit_no_training_convolution_relu_1,"ax",@progbits
	.align	128
        .global         triton_poi_fused__native_batch_norm_legit_no_training_convolution_relu_1
        .type           triton_poi_fused__native_batch_norm_legit_no_training_convolution_relu_1,@function
        .size           triton_poi_fused__native_batch_norm_legit_no_training_convolution_relu_1,(.L_x_1 - triton_poi_fused__native_batch_norm_legit_no_training_convolution_relu_1)
        .other          triton_poi_fused__native_batch_norm_legit_no_training_convolution_relu_1,@"STO_CUDA_ENTRY STV_DEFAULT"
triton_poi_fused__native_batch_norm_legit_no_training_convolution_relu_1:
.text.triton_poi_fused__native_batch_norm_legit_no_training_convolution_relu_1:
[----:B------:R-:W-:Y:S01]  /*0000*/  LDC R1, c[0x0][0x28] ;  /* 0x00000a00ff017b82 */ /* 0x000fe20000000800 */
[----:B------:R-:W1:Y:S07]  /*0010*/  S2R R0, SR_TID.X ;  /* 0x0000000000007919 */ /* 0x000e6e0000002100 */
[----:B------:R-:W2:Y:S01]  /*0020*/  LDC.64 R14, c[0x0][0x228] ;  /* 0x00008a00ff0e7b82 */ /* 0x000ea20000000a00 */
[----:B------:R-:W-:Y:S01]  /*0030*/  ULDC.64 UR4, c[0x0][0x208] ;  /* 0x0000820000047ab9 */ /* 0x000fe20000000a00 */
[----:B------:R-:W3:Y:S06]  /*0040*/  S2R R5, SR_CTAID.X ;  /* 0x0000000000057919 */ /* 0x000eec0000002500 */
[----:B------:R-:W4:Y:S08]  /*0050*/  LDC.64 R10, c[0x0][0x218] ;  /* 0x00008600ff0a7b82 */ /* 0x000f300000000a00 */
[----:B------:R-:W5:Y:S08]  /*0060*/  LDC.64 R12, c[0x0][0x220] ;  /* 0x00008800ff0c7b82 */ /* 0x000f700000000a00 */
[----:B------:R-:W5:Y:S01]  /*0070*/  LDC.64 R16, c[0x0][0x230] ;  /* 0x00008c00ff107b82 */ /* 0x000f620000000a00 */
[----:B-1----:R-:W-:-:S02]  /*0080*/  SHF.L.U32 R0, R0, 0x1, RZ ;  /* 0x0000000100007819 */ /* 0x002fc400000006ff */
[----:B---3--:R-:W-:Y:S02]  /*0090*/  SHF.R.S32.HI R3, RZ, 0x16, R5 ;  /* 0x00000016ff037819 */ /* 0x008fe40000011405 */
[----:B------:R-:W-:Y:S02]  /*00a0*/  LOP3.LUT R0, R0, 0x1fe, RZ, 0xc0, !PT ;  /* 0x000001fe00007812 */ /* 0x000fe400078ec0ff */
[----:B------:R-:W-:Y:S02]  /*00b0*/  SGXT R3, R3, 0x1 ;  /* 0x000000010303781a */ /* 0x000fe40000000200 */
[----:B------:R-:W-:Y:S02]  /*00c0*/  LEA R0, R5, R0, 0x9 ;  /* 0x0000000005007211 */ /* 0x000fe400078e48ff */
[----:B------:R-:W1:Y:S02]  /*00d0*/  LDC.64 R4, c[0x0][0x238] ;  /* 0x00008e00ff047b82 */ /* 0x000e640000000a00 */
[----:B------:R-:W-:-:S04]  /*00e0*/  LEA.HI R3, R3, R0, RZ, 0xa ;  /* 0x0000000003037211 */ /* 0x000fc800078f50ff */
[----:B------:R-:W-:-:S04]  /*00f0*/  SHF.R.S32.HI R3, RZ, 0xa, R3 ;  /* 0x0000000aff037819 */ /* 0x000fc80000011403 */
[----:B------:R-:W-:-:S04]  /*0100*/  LEA.HI R2, R3, R3, RZ, 0x6 ;  /* 0x0000000303027211 */ /* 0x000fc800078f30ff */
[----:B------:R-:W-:-:S04]  /*0110*/  LOP3.LUT R2, R2, 0xffffffc0, RZ, 0xc0, !PT ;  /* 0xffffffc002027812 */ /* 0x000fc800078ec0ff */
[----:B------:R-:W-:Y:S02]  /*0120*/  IADD3 R19, R3, -R2, RZ ;  /* 0x8000000203137210 */ /* 0x000fe40007ffe0ff */
[----:B------:R-:W3:Y:S03]  /*0130*/  LDC.64 R2, c[0x0][0x210] ;  /* 0x00008400ff027b82 */ /* 0x000ee60000000a00 */
[----:B--2---:R-:W-:-:S05]  /*0140*/  IMAD.WIDE R14, R19, 0x4, R14 ;  /* 0x00000004130e7825 */ /* 0x004fca00078e020e */
[----:B------:R2:W2:Y:S01]  /*0150*/  LDG.E.EL R18, desc[UR4][R14.64] ;  /* 0x000000040e127981 */ /* 0x0004a2000c2e1900 */
[----:B----4-:R-:W-:-:S04]  /*0160*/  IMAD.WIDE R10, R19, 0x4, R10 ;  /* 0x00000004130a7825 */ /* 0x010fc800078e020a */
[----:B-----5:R-:W-:Y:S01]  /*0170*/  IMAD.WIDE R12, R19, 0x4, R12 ;  /* 0x00000004130c7825 */ /* 0x020fe200078e020c */
[----:B------:R4:W5:Y:S04]  /*0180*/  LDG.E.EL R8, desc[UR4][R10.64] ;  /* 0x000000040a087981 */ /* 0x000968000c2e1900 */
[----:B------:R-:W5:Y:S01]  /*0190*/  LDG.E.EL R9, desc[UR4][R12.64] ;  /* 0x000000040c097981 */ /* 0x000f62000c2e1900 */
[----:B---3--:R-:W-:-:S05]  /*01a0*/  IMAD.WIDE R2, R0, 0x4, R2 ;  /* 0x0000000400027825 */ /* 0x008fca00078e0202 */
[----:B------:R-:W5:Y:S01]  /*01b0*/  LDG.E.64 R6, desc[UR4][R2.64] ;  /* 0x0000000402067981 */ /* 0x000f62000c1e1b00 */
[----:B0-2---:R-:W-:-:S04]  /*01c0*/  IMAD.WIDE R14, R19, 0x4, R16 ;  /* 0x00000004130e7825 */ /* 0x005fc800078e0210 */
[----:B-1----:R-:W-:Y:S02]  /*01d0*/  IMAD.WIDE R16, R19, 0x4, R4 ;  /* 0x0000000413107825 */ /* 0x002fe400078e0204 */
[----:B------:R-:W2:Y:S01]  /*01e0*/  LDG.E.EL R14, desc[UR4][R14.64] ;  /* 0x000000040e0e7981 */ /* 0x000ea2000c2e1900 */
[----:B----4-:R-:W-:Y:S01]  /*01f0*/  HFMA2.MMA R10, -RZ, RZ, 1.625, 0 ;  /* 0x3e800000ff0a7435 */ /* 0x010fe200000001ff */
[----:B------:R-:W0:Y:S02]  /*0200*/  LDC.64 R4, c[0x0][0x240] ;  /* 0x00009000ff047b82 */ /* 0x000e240000000a00 */
[----:B------:R-:W2:Y:S01]  /*0210*/  LDG.E.EL R17, desc[UR4][R16.64] ;  /* 0x0000000410117981 */ /* 0x000ea2000c2e1900 */
[----:B0-----:R-:W-:-:S04]  /*0220*/  IMAD.WIDE R4, R0, 0x4, R4 ;  /* 0x0000000400047825 */ /* 0x001fc800078e0204 */
[----:B------:R-:W-:-:S04]  /*0230*/  FADD R18, R18, 9.9999997473787516356e-06 ;  /* 0x3727c5ac12127421 */ /* 0x000fc80000000000 */
[----:B------:R-:W0:Y:S02]  /*0240*/  MUFU.SQRT R19, R18 ;  /* 0x0000001200137308 */ /* 0x000e240000002000 */
[C---:B0-----:R-:W-:Y:S02]  /*0250*/  FSETP.GT.AND P0, PT, R19.reuse, 8.50705917302346158658e+37, PT ;  /* 0x7e8000001300780b */ /* 0x041fe40003f04000 */
[----:B------:R-:W-:-:S11]  /*0260*/  FSETP.GEU.AND P1, PT, R19, 1.175494350822287508e-38, PT ;  /* 0x008000001300780b */ /* 0x000fd60003f2e000 */
[----:B------:R-:W-:-:S04]  /*0270*/  @P0 FMUL R19, R19, 0.25 ;  /* 0x3e80000013130820 */ /* 0x000fc80000400000 */
[----:B------:R-:W-:-:S06]  /*0280*/  @!P1 FMUL R19, R19, 16777216 ;  /* 0x4b80000013139820 */ /* 0x000fcc0000400000 */
[----:B------:R-:W0:Y:S01]  /*0290*/  MUFU.RCP R19, R19 ;  /* 0x0000001300137308 */ /* 0x000e220000001000 */
[----:B------:R-:W-:Y:S01]  /*02a0*/  FSEL R10, R10, 1, P0 ;  /* 0x3f8000000a0a7808 */ /* 0x000fe20000000000 */
[--C-:B-----5:R-:W-:Y:S01]  /*02b0*/  FADD R6, R6, R8.reuse ;  /* 0x0000000806067221 */ /* 0x120fe20000000000 */
[----:B------:R-:W-:-:S03]  /*02c0*/  FADD R7, R7, R8 ;  /* 0x0000000807077221 */ /* 0x000fc60000000000 */
[----:B------:R-:W-:Y:S01]  /*02d0*/  @!P1 FMUL R10, R10, 16777216 ;  /* 0x4b8000000a0a9820 */ /* 0x000fe20000400000 */
[C---:B------:R-:W-:Y:S01]  /*02e0*/  FADD R8, -R9.reuse, R6 ;  /* 0x0000000609087221 */ /* 0x040fe20000000100 */
[----:B------:R-:W-:Y:S02]  /*02f0*/  FADD R9, -R9, R7 ;  /* 0x0000000709097221 */ /* 0x000fe40000000100 */
[----:B0-----:R-:W-:-:S04]  /*0300*/  FMUL R10, R19, R10 ;  /* 0x0000000a130a7220 */ /* 0x001fc80000400000 */
[-C--:B------:R-:W-:Y:S01]  /*0310*/  FMUL R8, R8, R10.reuse ;  /* 0x0000000a08087220 */ /* 0x080fe20000400000 */
[----:B------:R-:W-:-:S03]  /*0320*/  FMUL R10, R9, R10 ;  /* 0x0000000a090a7220 */ /* 0x000fc60000400000 */
[C-C-:B--2---:R-:W-:Y:S01]  /*0330*/  FFMA R8, R14.reuse, R8, R17.reuse ;  /* 0x000000080e087223 */ /* 0x144fe20000000011 */
[----:B------:R-:W-:-:S04]  /*0340*/  FFMA R10, R14, R10, R17 ;  /* 0x0000000a0e0a7223 */ /* 0x000fc80000000011 */
[----:B------:R-:W-:Y:S02]  /*0350*/  FSETP.GEU.AND P0, PT, R8, RZ, PT ;  /* 0x000000ff0800720b */ /* 0x000fe40003f0e000 */
[----:B------:R-:W-:Y:S02]  /*0360*/  FSETP.GEU.AND P1, PT, R10, RZ, PT ;  /* 0x000000ff0a00720b */ /* 0x000fe40003f2e000 */
[----:B------:R-:W-:Y:S02]  /*0370*/  FSEL R8, R8, RZ, P0 ;  /* 0x000000ff08087208 */ /* 0x000fe40000000000 */
[----:B------:R-:W-:Y:S01]  /*0380*/  FSEL R9, R10, RZ, P1 ;  /* 0x000000ff0a097208 */ /* 0x000fe20000800000 */
[----:B------:R-:W-:Y:S04]  /*0390*/  STG.E.64 desc[UR4][R2.64], R6 ;  /* 0x0000000602007986 */ /* 0x000fe8000c101b04 */
[----:B------:R-:W-:Y:S01]  /*03a0*/  STG.E.64 desc[UR4][R4.64], R8 ;  /* 0x0000000804007986 */ /* 0x000fe2000c101b04 */
[----:B------:R-:W-:Y:S05]  /*03b0*/  EXIT ;  /* 0x000000000000794d */ /* 0x000fea0003800000 */
.L_x_0:
[----:B------:R-:W-:-:S00]  /*03c0*/  BRA `(.L_x_0) ;  /* 0xfffffffc00fc7947 */ /* 0x000fc0000383ffff */
[----:B------:R-:W-:-:S00]  /*03d0*/  NOP ;  /* 0x0000000000007918 */ /* 0x000fc00000000000 */
        /* <DEDUP_REMOVED lines=10> */
.L_x_1:


//--------------------- .nv.global.init           --------------------------
	.section	.nv.global.init,"aw",@progbits
.nv.global.init:
	.type		_$_str,@object
	.size		_$_str,(_$_str_$_2 - _$_str)
_$_str:
        /*0000*/ 	.byte	0x5f, 0x5f, 0x43, 0x55, 0x44, 0x41, 0x5f, 0x46, 0x54, 0x5a, 0x00
	.type		_$_str_$_2,@object
	.size		_$_str_$_2,(.L_1 - _$_str_$_2)
_$_str_$_2:
        /*000b*/ 	.byte	0x5f, 0x5f, 0x43, 0x55, 0x44, 0x41, 0x5f, 0x50, 0x52, 0x45, 0x43, 0x5f, 0x53, 0x51, 0x52, 0x54
        /*001b*/ 	.byte	0x00
.L_1:


//--------------------- .nv.constant0.triton_poi_fused__native_batch_norm_legit_no_training_convolution_relu_1 --------------------------
	.section	.nv.constant0.triton_poi_fused__native_batch_norm_legit_no_training_convolution_relu_1,"a",@progbits
	.sectionflags	@""
	.align	4
.nv.constant0.triton_poi_fused__native_batch_norm_legit_no_training_convolution_relu_1:
	.zero		588
